	.headerflags	@"EF_CUDA_TEXMODE_UNIFIED EF_CUDA_64BIT_ADDRESS EF_CUDA_ACCELERATORS EF_CUDA_SM90 EF_CUDA_VIRTUAL_SM(EF_CUDA_SM90)"
	.elftype	@"ET_EXEC"


//--------------------- .nv.info                  --------------------------
	.section	.nv.info,"",@"SHT_CUDA_INFO"
	.align	4


	//----- nvinfo : EIATTR_REGCOUNT
	.align		4
        /*0000*/ 	.byte	0x04, 0x2f
        /*0002*/ 	.short	(.L_1 - .L_0)
	.align		4
.L_0:
        /*0004*/ 	.word	index@(triton_poi_fused__safe_softmax_add_2)
        /*0008*/ 	.word	0x00000015


	//----- nvinfo : EIATTR_MIN_STACK_SIZE
	.align		4
.L_1:
        /*000c*/ 	.byte	0x04, 0x12
        /*000e*/ 	.short	(.L_3 - .L_2)
	.align		4
.L_2:
        /*0010*/ 	.word	index@(triton_poi_fused__safe_softmax_add_2)
        /*0014*/ 	.word	0x00000000


	//----- nvinfo : EIATTR_FRAME_SIZE
	.align		4
.L_3:
        /*0018*/ 	.byte	0x04, 0x11
        /*001a*/ 	.short	(.L_5 - .L_4)
	.align		4
.L_4:
        /*001c*/ 	.word	index@(triton_poi_fused__safe_softmax_add_2)
        /*0020*/ 	.word	0x00000000


	//----- nvinfo : EIATTR_MIN_STACK_SIZE
	.align		4
.L_5:
        /*0024*/ 	.byte	0x04, 0x12
        /*0026*/ 	.short	(.L_7 - .L_6)
	.align		4
.L_6:
        /*0028*/ 	.word	index@(triton_poi_fused__safe_softmax_add_2)
        /*002c*/ 	.word	0x00000000
.L_7:


//--------------------- .nv.info.triton_poi_fused__safe_softmax_add_2 --------------------------
	.section	.nv.info.triton_poi_fused__safe_softmax_add_2,"",@"SHT_CUDA_INFO"
	.sectionflags	@""
	.align	4


	//----- nvinfo : EIATTR_CUDA_API_VERSION
	.align		4
        /*0000*/ 	.byte	0x04, 0x37
        /*0002*/ 	.short	(.L_9 - .L_8)
.L_8:
        /*0004*/ 	.word	0x0000007c


	//----- nvinfo : EIATTR_KPARAM_INFO
	.align		4
.L_9:
        /*0008*/ 	.byte	0x04, 0x17
        /*000a*/ 	.short	(.L_11 - .L_10)
.L_10:
        /*000c*/ 	.word	0x00000000
        /*0010*/ 	.short	0x0005
        /*0012*/ 	.short	0x0028
        /*0014*/ 	.byte	0x00, 0xf0, 0x11, 0x00


	//----- nvinfo : EIATTR_KPARAM_INFO
	.align		4
.L_11:
        /*0018*/ 	.byte	0x04, 0x17
        /*001a*/ 	.short	(.L_13 - .L_12)
.L_12:
        /*001c*/ 	.word	0x00000000
        /*0020*/ 	.short	0x0004
        /*0022*/ 	.short	0x0020
        /*0024*/ 	.byte	0x00, 0xf4, 0x21, 0x00


	//----- nvinfo : EIATTR_KPARAM_INFO
	.align		4
.L_13:
        /*0028*/ 	.byte	0x04, 0x17
        /*002a*/ 	.short	(.L_15 - .L_14)
.L_14:
        /*002c*/ 	.word	0x00000000
        /*0030*/ 	.short	0x0003
        /*0032*/ 	.short	0x0018
        /*0034*/ 	.byte	0x00, 0xf4, 0x21, 0x00


	//----- nvinfo : EIATTR_KPARAM_INFO
	.align		4
.L_15:
        /*0038*/ 	.byte	0x04, 0x17
        /*003a*/ 	.short	(.L_17 - .L_16)
.L_16:
        /*003c*/ 	.word	0x00000000
        /*0040*/ 	.short	0x0002
        /*0042*/ 	.short	0x0010
        /*0044*/ 	.byte	0x00, 0xf4, 0x21, 0x00


	//----- nvinfo : EIATTR_KPARAM_INFO
	.align		4
.L_17:
        /*0048*/ 	.byte	0x04, 0x17
        /*004a*/ 	.short	(.L_19 - .L_18)
.L_18:
        /*004c*/ 	.word	0x00000000
        /*0050*/ 	.short	0x0001
        /*0052*/ 	.short	0x0008
        /*0054*/ 	.byte	0x00, 0xf4, 0x21, 0x00


	//----- nvinfo : EIATTR_KPARAM_INFO
	.align		4
.L_19:
        /*0058*/ 	.byte	0x04, 0x17
        /*005a*/ 	.short	(.L_21 - .L_20)
.L_20:
        /*005c*/ 	.word	0x00000000
        /*0060*/ 	.short	0x0000
        /*0062*/ 	.short	0x0000
        /*0064*/ 	.byte	0x00, 0xf4, 0x21, 0x00


	//----- nvinfo : EIATTR_SPARSE_MMA_MASK
	.align		4
.L_21:
        /*0068*/ 	.byte	0x03, 0x50
        /*006a*/ 	.short	0x0000


	//----- nvinfo : EIATTR_MAXREG_COUNT
	.align		4
        /*006c*/ 	.byte	0x03, 0x1b
        /*006e*/ 	.short	0x00ff


	//----- nvinfo : EIATTR_EXIT_INSTR_OFFSETS
	.align		4
        /*0070*/ 	.byte	0x04, 0x1c
        /*0072*/ 	.short	(.L_23 - .L_22)


	//   ....[0]....
.L_22:
        /*0074*/ 	.word	0x00000480


	//   ....[1]....
        /*0078*/ 	.word	0x000004a0


	//----- nvinfo : EIATTR_REQNTID
	.align		4
.L_23:
        /*007c*/ 	.byte	0x04, 0x10
        /*007e*/ 	.short	(.L_25 - .L_24)
.L_24:
        /*0080*/ 	.word	0x00000080
        /*0084*/ 	.word	0x00000001
        /*0088*/ 	.word	0x00000001


	//----- nvinfo : EIATTR_CBANK_PARAM_SIZE
	.align		4
.L_25:
        /*008c*/ 	.byte	0x03, 0x19
        /*008e*/ 	.short	0x002c


	//----- nvinfo : EIATTR_PARAM_CBANK
	.align		4
        /*0090*/ 	.byte	0x04, 0x0a
        /*0092*/ 	.short	(.L_27 - .L_26)
	.align		4
.L_26:
        /*0094*/ 	.word	index@(.nv.constant0.triton_poi_fused__safe_softmax_add_2)
        /*0098*/ 	.short	0x0210
        /*009a*/ 	.short	0x002c


	//----- nvinfo : EIATTR_SW_WAR
	.align		4
.L_27:
        /*009c*/ 	.byte	0x04, 0x36
        /*009e*/ 	.short	(.L_29 - .L_28)
.L_28:
        /*00a0*/ 	.word	0x00000008
.L_29:


//--------------------- .nv.callgraph             --------------------------
	.section	.nv.callgraph,"",@"SHT_CUDA_CALLGRAPH"
	.align	4
	.sectionentsize	8
	.align		4
        /*0000*/ 	.word	0x00000000
	.align		4
        /*0004*/ 	.word	0xffffffff
	.align		4
        /*0008*/ 	.word	0x00000000
	.align		4
        /*000c*/ 	.word	0xfffffffe
	.align		4
        /*0010*/ 	.word	0x00000000
	.align		4
        /*0014*/ 	.word	0xfffffffd
	.align		4
        /*0018*/ 	.word	0x00000000
	.align		4
        /*001c*/ 	.word	0xfffffffc


//--------------------- .text.triton_poi_fused__safe_softmax_add_2 --------------------------
	.section	.text.triton_poi_fused__safe_softmax_add_2,"ax",@progbits
	.align	128
        .global         triton_poi_fused__safe_softmax_add_2
        .type           triton_poi_fused__safe_softmax_add_2,@function
        .size           triton_poi_fused__safe_softmax_add_2,(.L_x_1 - triton_poi_fused__safe_softmax_add_2)
        .other          triton_poi_fused__safe_softmax_add_2,@"STO_CUDA_ENTRY STV_DEFAULT"
triton_poi_fused__safe_softmax_add_2:
.text.triton_poi_fused__safe_softmax_add_2:
[----:B------:R-:W0:Y:S02]  /*0000*/  LDC R1, c[0x0][0x28] ;  /* 0x00000a00ff017b82 */ /* 0x000e240000000800 */
[----:B------:R-:W1:Y:S01]  /*0010*/  S2R R0, SR_TID.X ;  /* 0x0000000000007919 */ /* 0x000e620000002100 */
[----:B------:R-:W2:Y:S01]  /*0020*/  LDC.64 R10, c[0x0][0x220] ;  /* 0x00008800ff0a7b82 */ /* 0x000ea20000000a00 */
[----:B------:R-:W3:Y:S07]  /*0030*/  S2R R7, SR_CTAID.X ;  /* 0x0000000000077919 */ /* 0x000eee0000002500 */
[----:B------:R-:W4:Y:S01]  /*0040*/  LDC.64 R4, c[0x0][0x210] ;  /* 0x00008400ff047b82 */ /* 0x000f220000000a00 */
[----:B------:R-:W-:Y:S01]  /*0050*/  HFMA2.MMA R14, -RZ, RZ, 0, 0 ;  /* 0x00000000ff0e7435 */ /* 0x000fe200000001ff */
[----:B------:R-:W-:Y:S01]  /*0060*/  ULDC.64 UR4, c[0x0][0x208] ;  /* 0x0000820000047ab9 */ /* 0x000fe20000000a00 */
[----:B------:R-:W-:-:S05]  /*0070*/  CS2R R16, SRZ ;  /* 0x0000000000107805 */ /* 0x000fca000001ff00 */
[----:B------:R-:W5:Y:S01]  /*0080*/  LDC.64 R12, c[0x0][0x230] ;  /* 0x00008c00ff0c7b82 */ /* 0x000f620000000a00 */
[----:B------:R-:W-:Y:S01]  /*0090*/  IMAD.MOV.U32 R18, RZ, RZ, RZ ;  /* 0x000000ffff127224 */ /* 0x000fe200078e00ff */
[----:B------:R-:W-:Y:S01]  /*00a0*/  ULDC.64 UR6, c[0x0][0x218] ;  /* 0x0000860000067ab9 */ /* 0x000fe20000000a00 */
[----:B-1----:R-:W-:-:S04]  /*00b0*/  SHF.L.U32 R0, R0, 0x1, RZ ;  /* 0x0000000100007819 */ /* 0x002fc800000006ff */
[----:B------:R-:W-:Y:S02]  /*00c0*/  LOP3.LUT R0, R0, 0xfe, RZ, 0xc0, !PT ;  /* 0x000000fe00007812 */ /* 0x000fe400078ec0ff */
[----:B---3--:R-:W-:Y:S02]  /*00d0*/  SHF.R.S32.HI R2, RZ, 0x17, R7 ;  /* 0x00000017ff027819 */ /* 0x008fe40000011407 */
[----:B------:R-:W-:Y:S02]  /*00e0*/  LEA R7, R7, R0, 0x8 ;  /* 0x0000000007077211 */ /* 0x000fe400078e40ff */
[----:B------:R-:W-:Y:S02]  /*00f0*/  SGXT R0, R2, 0x1 ;  /* 0x000000010200781a */ /* 0x000fe40000000200 */
[----:B------:R-:W1:Y:S01]  /*0100*/  LDC.64 R2, c[0x0][0x228] ;  /* 0x00008a00ff027b82 */ /* 0x000e620000000a00 */
[C---:B------:R-:W-:Y:S01]  /*0110*/  ISETP.GE.AND P0, PT, R7.reuse, 0x100, PT ;  /* 0x000001000700780c */ /* 0x040fe20003f06270 */
[----:B----4-:R-:W-:Y:S01]  /*0120*/  IMAD.WIDE R4, R7, 0x4, R4 ;  /* 0x0000000407047825 */ /* 0x010fe200078e0204 */
[----:B------:R-:W-:-:S02]  /*0130*/  LEA.HI R6, R0, R7, RZ, 0x6 ;  /* 0x0000000700067211 */ /* 0x000fc400078f30ff */
[----:B------:R-:W-:Y:S02]  /*0140*/  LEA.HI R0, R0, R7, RZ, 0x2 ;  /* 0x0000000700007211 */ /* 0x000fe400078f10ff */
[----:B------:R-:W-:Y:S02]  /*0150*/  LOP3.LUT R6, R6, 0xffffffc0, RZ, 0xc0, !PT ;  /* 0xffffffc006067812 */ /* 0x000fe400078ec0ff */
[----:B------:R-:W-:-:S03]  /*0160*/  SHF.R.S32.HI R15, RZ, 0x2, R0 ;  /* 0x00000002ff0f7819 */ /* 0x000fc60000011400 */
[----:B------:R-:W-:Y:S01]  /*0170*/  IMAD.IADD R9, R7, 0x1, -R6 ;  /* 0x0000000107097824 */ /* 0x000fe200078e0a06 */
[----:B------:R-:W-:-:S03]  /*0180*/  CS2R R6, SRZ ;  /* 0x0000000000067805 */ /* 0x000fc6000001ff00 */
[----:B--2---:R-:W-:Y:S01]  /*0190*/  IMAD.WIDE R10, R9, 0x4, R10 ;  /* 0x00000004090a7825 */ /* 0x004fe200078e020a */
[----:B------:R-:W-:Y:S02]  /*01a0*/  CS2R R8, SRZ ;  /* 0x0000000000087805 */ /* 0x000fe4000001ff00 */
[----:B------:R-:W2:Y:S04]  /*01b0*/  @!P0 LDG.E.64 R6, desc[UR4][R4.64] ;  /* 0x0000000404068981 */ /* 0x000ea8000c1e1b00 */
[----:B------:R3:W2:Y:S01]  /*01c0*/  @!P0 LDG.E.EL.64 R8, desc[UR4][R10.64] ;  /* 0x000000040a088981 */ /* 0x0006a2000c2e1b00 */
[----:B-1----:R-:W-:-:S05]  /*01d0*/  IMAD.WIDE R2, R15, 0x4, R2 ;  /* 0x000000040f027825 */ /* 0x002fca00078e0202 */
[----:B------:R-:W4:Y:S04]  /*01e0*/  @!P0 LDG.E.EL R16, desc[UR4][R2.64] ;  /* 0x0000000402108981 */ /* 0x000f28000c2e1900 */
[----:B------:R1:W4:Y:S01]  /*01f0*/  @!P0 LDG.E.EL R14, desc[UR4][R2.64] ;  /* 0x00000004020e8981 */ /* 0x000322000c2e1900 */
[----:B-----5:R-:W-:-:S05]  /*0200*/  IMAD.WIDE R12, R15, 0x4, R12 ;  /* 0x000000040f0c7825 */ /* 0x020fca00078e020c */
[----:B------:R-:W5:Y:S04]  /*0210*/  @!P0 LDG.E.EL R18, desc[UR4][R12.64] ;  /* 0x000000040c128981 */ /* 0x000f68000c2e1900 */
[----:B------:R-:W5:Y:S01]  /*0220*/  @!P0 LDG.E.EL R17, desc[UR4][R12.64] ;  /* 0x000000040c118981 */ /* 0x000f62000c2e1900 */
[----:B---3--:R-:W-:Y:S02]  /*0230*/  IADD3 R10, P1, R15, UR6, RZ ;  /* 0x000000060f0a7c10 */ /* 0x008fe4000ff3e0ff */
[----:B------:R-:W-:Y:S02]  /*0240*/  PRMT R0, RZ, 0x7610, R0 ;  /* 0x00007610ff007816 */ /* 0x000fe40000000000 */
[----:B------:R-:W-:-:S05]  /*0250*/  LEA.HI.X.SX32 R11, R15, UR7, 0x1, P1 ;  /* 0x000000070f0b7c11 */ /* 0x000fca00088f0eff */
[----:B------:R-:W3:Y:S01]  /*0260*/  @!P0 LDG.E.EL.U8 R0, desc[UR4][R10.64] ;  /* 0x000000040a008981 */ /* 0x000ee2000c2e1100 */
[----:B--2---:R-:W-:Y:S01]  /*0270*/  FADD R7, R9, R7 ;  /* 0x0000000709077221 */ /* 0x004fe20000000000 */
[----:B-1----:R-:W-:-:S03]  /*0280*/  FADD R3, R8, R6 ;  /* 0x0000000608037221 */ /* 0x002fc60000000000 */
[----:B----4-:R-:W-:Y:S01]  /*0290*/  FADD R7, R7, -R16 ;  /* 0x8000001007077221 */ /* 0x010fe20000000000 */
[----:B------:R-:W-:-:S03]  /*02a0*/  FADD R3, R3, -R14 ;  /* 0x8000000e03037221 */ /* 0x000fc60000000000 */
[----:B------:R-:W-:Y:S01]  /*02b0*/  FMUL R7, R7, 1.4426950216293334961 ;  /* 0x3fb8aa3b07077820 */ /* 0x000fe20000400000 */
[----:B------:R-:W-:-:S04]  /*02c0*/  FMUL R3, R3, 1.4426950216293334961 ;  /* 0x3fb8aa3b03037820 */ /* 0x000fc80000400000 */
[----:B------:R-:W-:Y:S02]  /*02d0*/  FSETP.GEU.AND P4, PT, R7, -126, PT ;  /* 0xc2fc00000700780b */ /* 0x000fe40003f8e000 */
[----:B------:R-:W-:Y:S02]  /*02e0*/  FSETP.GEU.AND P3, PT, R3, -126, PT ;  /* 0xc2fc00000300780b */ /* 0x000fe40003f6e000 */
[C---:B-----5:R-:W-:Y:S02]  /*02f0*/  FSETP.GT.AND P1, PT, |R18|.reuse, 8.50705917302346158658e+37, PT ;  /* 0x7e8000001200780b */ /* 0x060fe40003f24200 */
[C---:B------:R-:W-:Y:S02]  /*0300*/  FSETP.GT.AND P2, PT, |R17|.reuse, 8.50705917302346158658e+37, PT ;  /* 0x7e8000001100780b */ /* 0x040fe40003f44200 */
[----:B------:R-:W-:Y:S02]  /*0310*/  FSETP.GEU.AND P5, PT, |R18|, 1.175494350822287508e-38, PT ;  /* 0x008000001200780b */ /* 0x000fe40003fae200 */
[----:B------:R-:W-:-:S03]  /*0320*/  FSETP.GEU.AND P6, PT, |R17|, 1.175494350822287508e-38, PT ;  /* 0x008000001100780b */ /* 0x000fc60003fce200 */
[----:B------:R-:W-:Y:S02]  /*0330*/  @!P4 FMUL R7, R7, 0.5 ;  /* 0x3f0000000707c820 */ /* 0x000fe40000400000 */
[----:B------:R-:W-:-:S04]  /*0340*/  @!P3 FMUL R3, R3, 0.5 ;  /* 0x3f0000000303b820 */ /* 0x000fc80000400000 */
[----:B------:R-:W1:Y:S01]  /*0350*/  MUFU.EX2 R7, R7 ;  /* 0x0000000700077308 */ /* 0x000e620000000800 */
[----:B------:R-:W-:Y:S01]  /*0360*/  @P1 FMUL R18, R18, 0.25 ;  /* 0x3e80000012121820 */ /* 0x000fe20000400000 */
[----:B------:R-:W-:-:S06]  /*0370*/  @P2 FMUL R17, R17, 0.25 ;  /* 0x3e80000011112820 */ /* 0x000fcc0000400000 */
[----:B------:R-:W2:Y:S01]  /*0380*/  MUFU.EX2 R2, R3 ;  /* 0x0000000300027308 */ /* 0x000ea20000000800 */
[----:B------:R-:W-:Y:S01]  /*0390*/  @!P5 FMUL R18, R18, 16777216 ;  /* 0x4b8000001212d820 */ /* 0x000fe20000400000 */
[----:B------:R-:W-:-:S06]  /*03a0*/  @!P6 FMUL R17, R17, 16777216 ;  /* 0x4b8000001111e820 */ /* 0x000fcc0000400000 */
[----:B------:R-:W4:Y:S01]  /*03b0*/  MUFU.RCP R9, R18 ;  /* 0x0000001200097308 */ /* 0x000f220000001000 */
[----:B-1----:R-:W-:-:S07]  /*03c0*/  @!P4 FMUL R7, R7, R7 ;  /* 0x000000070707c220 */ /* 0x002fce0000400000 */
[----:B------:R-:W1:Y:S01]  /*03d0*/  MUFU.RCP R6, R17 ;  /* 0x0000001100067308 */ /* 0x000e620000001000 */
[----:B--2---:R-:W-:Y:S01]  /*03e0*/  @!P3 FMUL R2, R2, R2 ;  /* 0x000000020202b220 */ /* 0x004fe20000400000 */
[----:B------:R-:W-:-:S03]  /*03f0*/  @P2 FMUL R7, R7, 0.25 ;  /* 0x3e80000007072820 */ /* 0x000fc60000400000 */
[----:B------:R-:W-:Y:S01]  /*0400*/  @P1 FMUL R2, R2, 0.25 ;  /* 0x3e80000002021820 */ /* 0x000fe20000400000 */
[----:B------:R-:W-:-:S03]  /*0410*/  @!P6 FMUL R7, R7, 16777216 ;  /* 0x4b8000000707e820 */ /* 0x000fc60000400000 */
[----:B------:R-:W-:Y:S01]  /*0420*/  @!P5 FMUL R2, R2, 16777216 ;  /* 0x4b8000000202d820 */ /* 0x000fe20000400000 */
[----:B---3--:R-:W-:-:S03]  /*0430*/  LOP3.LUT P1, RZ, R0, 0xff, RZ, 0xc0, !PT ;  /* 0x000000ff00ff7812 */ /* 0x008fc6000782c0ff */
[----:B----4-:R-:W-:Y:S01]  /*0440*/  FMUL R9, R9, R2 ;  /* 0x0000000209097220 */ /* 0x010fe20000400000 */
[----:B-1----:R-:W-:-:S04]  /*0450*/  FMUL R6, R6, R7 ;  /* 0x0000000706067220 */ /* 0x002fc80000400000 */
[----:B------:R-:W-:Y:S02]  /*0460*/  SEL R2, R9, RZ, P1 ;  /* 0x000000ff09027207 */ /* 0x000fe40000800000 */
[----:B------:R-:W-:Y:S01]  /*0470*/  SEL R3, R6, RZ, P1 ;  /* 0x000000ff06037207 */ /* 0x000fe20000800000 */
[----:B------:R-:W-:Y:S06]  /*0480*/  @P0 EXIT ;  /* 0x000000000000094d */ /* 0x000fec0003800000 */
[----:B------:R-:W-:Y:S01]  /*0490*/  STG.E.64 desc[UR4][R4.64], R2 ;  /* 0x0000000204007986 */ /* 0x000fe2000c101b04 */
[----:B------:R-:W-:Y:S05]  /*04a0*/  EXIT ;  /* 0x000000000000794d */ /* 0x000fea0003800000 */
.L_x_0:
[----:B------:R-:W-:-:S00]  /*04b0*/  BRA `(.L_x_0) ;  /* 0xfffffffc00fc7947 */ /* 0x000fc0000383ffff */
[----:B------:R-:W-:-:S00]  /*04c0*/  NOP ;  /* 0x0000000000007918 */ /* 0x000fc00000000000 */
        /* <DEDUP_REMOVED lines=11> */
.L_x_1:


//--------------------- .nv.constant0.triton_poi_fused__safe_softmax_add_2 --------------------------
	.section	.nv.constant0.triton_poi_fused__safe_softmax_add_2,"a",@progbits
	.sectionflags	@""
	.align	4
.nv.constant0.triton_poi_fused__safe_softmax_add_2:
	.zero		572
